//
// Generated by NVIDIA NVVM Compiler
//
// Compiler Build ID: CL-36424714
// Cuda compilation tools, release 13.0, V13.0.88
// Based on NVVM 20.0.0
//

.version 9.0
.target sm_100
.address_size 64

	// .globl	_Z7add_vecPiS_S_
.extern .func  (.param .b32 func_retval0) vprintf
(
	.param .b64 vprintf_param_0,
	.param .b64 vprintf_param_1
)
;
.global .align 1 .b8 $str[4] = {37, 100, 10};

.visible .entry _Z7add_vecPiS_S_(
	.param .u64 .ptr .align 1 _Z7add_vecPiS_S__param_0,
	.param .u64 .ptr .align 1 _Z7add_vecPiS_S__param_1,
	.param .u64 .ptr .align 1 _Z7add_vecPiS_S__param_2
)
{
	.local .align 8 .b8 	__local_depot0[8];
	.reg .b64 	%SP;
	.reg .b64 	%SPL;
	.reg .b32 	%r<7>;
	.reg .b64 	%rd<15>;

	mov.u64 	%SPL, __local_depot0;
	cvta.local.u64 	%SP, %SPL;
	ld.param.u64 	%rd1, [_Z7add_vecPiS_S__param_0];
	ld.param.u64 	%rd2, [_Z7add_vecPiS_S__param_1];
	ld.param.u64 	%rd3, [_Z7add_vecPiS_S__param_2];
	cvta.to.global.u64 	%rd4, %rd3;
	cvta.to.global.u64 	%rd5, %rd2;
	cvta.to.global.u64 	%rd6, %rd1;
	add.u64 	%rd7, %SP, 0;
	add.u64 	%rd8, %SPL, 0;
	mov.u32 	%r1, %ctaid.x;
	mul.wide.u32 	%rd9, %r1, 4;
	add.s64 	%rd10, %rd6, %rd9;
	ld.global.u32 	%r2, [%rd10];
	add.s64 	%rd11, %rd5, %rd9;
	ld.global.u32 	%r3, [%rd11];
	add.s32 	%r4, %r3, %r2;
	add.s64 	%rd12, %rd4, %rd9;
	st.global.u32 	[%rd12], %r4;
	st.local.u32 	[%rd8], %r1;
	mov.u64 	%rd13, $str;
	cvta.global.u64 	%rd14, %rd13;
	{ // callseq 0, 0
	.param .b64 param0;
	st.param.b64 	[param0], %rd14;
	.param .b64 param1;
	st.param.b64 	[param1], %rd7;
	.param .b32 retval0;
	call.uni (retval0), 
	vprintf, 
	(
	param0, 
	param1
	);
	ld.param.b32 	%r5, [retval0];
	} // callseq 0
	ret;

}


// ===== COMPILED SASS (sm_100) =====

	.target	sm_100

	.elftype	@"ET_EXEC"


//--------------------- .note.nv.tkinfo           --------------------------
	.section	.note.nv.tkinfo,"",@"SHT_NOTE"
	.sectionflags	@"SHF_NOTE_NV_TKINFO"
	.tkinfo
        /*0018*/ 	.word	0x00000002
        /*0030*/ 	.string	""
        /*0030*/ 	.string	"ptxas"
        /*0030*/ 	.string	"Cuda compilation tools, release 13.0, V13.0.88"
        /*0030*/ 	.string	"Build cuda_13.0.r13.0/compiler.36424714_0"
        /*0030*/ 	.string	"-arch sm_100 -m 64 "



//--------------------- .note.nv.cuinfo           --------------------------
	.section	.note.nv.cuinfo,"",@"SHT_NOTE"
	.sectionflags	@"SHF_NOTE_NV_CUINFO"
        /*0018*/ 	.short	0x0002
        /*001a*/ 	.short	0x0064
        /*001c*/ 	.short	0x0082
	.zero		2


//--------------------- .nv.info                  --------------------------
	.section	.nv.info,"",@"SHT_CUDA_INFO"
	.align	4


	//----- nvinfo : EIATTR_REGCOUNT
	.align		4
        /*0000*/ 	.byte	0x04, 0x2f
        /*0002*/ 	.short	(.L_2 - .L_1)
	.align		4
.L_1:
        /*0004*/ 	.word	index@(_Z7add_vecPiS_S_)
        /*0008*/ 	.word	0x00000018


	//----- nvinfo : EIATTR_FRAME_SIZE
	.align		4
.L_2:
        /*000c*/ 	.byte	0x04, 0x11
        /*000e*/ 	.short	(.L_4 - .L_3)
	.align		4
.L_3:
        /*0010*/ 	.word	index@(_Z7add_vecPiS_S_)
        /*0014*/ 	.word	0x00000008


	//----- nvinfo : EIATTR_MIN_STACK_SIZE
	.align		4
.L_4:
        /*0018*/ 	.byte	0x04, 0x12
        /*001a*/ 	.short	(.L_6 - .L_5)
	.align		4
.L_5:
        /*001c*/ 	.word	index@(_Z7add_vecPiS_S_)
        /*0020*/ 	.word	0x00000008
.L_6:


//--------------------- .nv.compat                --------------------------
	.section	.nv.compat,"",@"SHT_CUDA_COMPAT_INFO"
	.align	4
        /*0000*/ 	.byte	0x02, 0x09, 0x00, 0x00, 0x02, 0x02, 0x01, 0x00, 0x02, 0x05, 0x05, 0x00, 0x03, 0x07, 0x01, 0x01
        /*0010*/ 	.byte	0x02, 0x03, 0x00, 0x00, 0x02, 0x06, 0x01, 0x00, 0x04, 0x0b, 0x08, 0x00, 0x09, 0x00, 0x00, 0x00
        /*0020*/ 	.byte	0x00, 0x00, 0x00, 0x00


//--------------------- .nv.info._Z7add_vecPiS_S_ --------------------------
	.section	.nv.info._Z7add_vecPiS_S_,"",@"SHT_CUDA_INFO"
	.sectionflags	@""
	.align	4


	//----- nvinfo : EIATTR_CUDA_API_VERSION
	.align		4
        /*0000*/ 	.byte	0x04, 0x37
        /*0002*/ 	.short	(.L_8 - .L_7)
.L_7:
        /*0004*/ 	.word	0x00000082


	//----- nvinfo : EIATTR_KPARAM_INFO
	.align		4
.L_8:
        /*0008*/ 	.byte	0x04, 0x17
        /*000a*/ 	.short	(.L_10 - .L_9)
.L_9:
        /*000c*/ 	.word	0x00000000
        /*0010*/ 	.short	0x0002
        /*0012*/ 	.short	0x0010
        /*0014*/ 	.byte	0x00, 0xf5, 0x21, 0x00


	//----- nvinfo : EIATTR_KPARAM_INFO
	.align		4
.L_10:
        /*0018*/ 	.byte	0x04, 0x17
        /*001a*/ 	.short	(.L_12 - .L_11)
.L_11:
        /*001c*/ 	.word	0x00000000
        /*0020*/ 	.short	0x0001
        /*0022*/ 	.short	0x0008
        /*0024*/ 	.byte	0x00, 0xf5, 0x21, 0x00


	//----- nvinfo : EIATTR_KPARAM_INFO
	.align		4
.L_12:
        /*0028*/ 	.byte	0x04, 0x17
        /*002a*/ 	.short	(.L_14 - .L_13)
.L_13:
        /*002c*/ 	.word	0x00000000
        /*0030*/ 	.short	0x0000
        /*0032*/ 	.short	0x0000
        /*0034*/ 	.byte	0x00, 0xf5, 0x21, 0x00


	//----- nvinfo : EIATTR_SPARSE_MMA_MASK
	.align		4
.L_14:
        /*0038*/ 	.byte	0x03, 0x50
        /*003a*/ 	.short	0x0000


	//----- nvinfo : EIATTR_MAXREG_COUNT
	.align		4
        /*003c*/ 	.byte	0x03, 0x1b
        /*003e*/ 	.short	0x00ff


	//----- nvinfo : EIATTR_EXTERNS
	.align		4
        /*0040*/ 	.byte	0x04, 0x0f
        /*0042*/ 	.short	(.L_16 - .L_15)


	//   ....[0]....
	.align		4
.L_15:
        /*0044*/ 	.word	index@(vprintf)


	//----- nvinfo : EIATTR_MERCURY_ISA_VERSION
	.align		4
.L_16:
        /*0048*/ 	.byte	0x03, 0x5f
        /*004a*/ 	.short	0x0101


	//----- nvinfo : EIATTR_VRC_CTA_INIT_COUNT
	.align		4
        /*004c*/ 	.byte	0x02, 0x4a
	.zero		1
	.zero		1


	//----- nvinfo : EIATTR_SYSCALL_OFFSETS
	.align		4
        /*0050*/ 	.byte	0x04, 0x46
        /*0052*/ 	.short	(.L_18 - .L_17)


	//   ....[0]....
.L_17:
        /*0054*/ 	.word	0x00000190


	//----- nvinfo : EIATTR_EXIT_INSTR_OFFSETS
	.align		4
.L_18:
        /*0058*/ 	.byte	0x04, 0x1c
        /*005a*/ 	.short	(.L_20 - .L_19)


	//   ....[0]....
.L_19:
        /*005c*/ 	.word	0x000001a0


	//----- nvinfo : EIATTR_CBANK_PARAM_SIZE
	.align		4
.L_20:
        /*0060*/ 	.byte	0x03, 0x19
        /*0062*/ 	.short	0x0018


	//----- nvinfo : EIATTR_PARAM_CBANK
	.align		4
        /*0064*/ 	.byte	0x04, 0x0a
        /*0066*/ 	.short	(.L_22 - .L_21)
	.align		4
.L_21:
        /*0068*/ 	.word	index@(.nv.constant0._Z7add_vecPiS_S_)
        /*006c*/ 	.short	0x0380
        /*006e*/ 	.short	0x0018


	//----- nvinfo : EIATTR_SW_WAR
	.align		4
.L_22:
        /*0070*/ 	.byte	0x04, 0x36
        /*0072*/ 	.short	(.L_24 - .L_23)
.L_23:
        /*0074*/ 	.word	0x00000008
.L_24:


//--------------------- .nv.callgraph             --------------------------
	.section	.nv.callgraph,"",@"SHT_CUDA_CALLGRAPH"
	.align	4
	.sectionentsize	8
	.align		4
        /*0000*/ 	.word	0x00000000
	.align		4
        /*0004*/ 	.word	0xffffffff
	.align		4
        /*0008*/ 	.word	index@(_Z7add_vecPiS_S_)
	.align		4
        /*000c*/ 	.word	index@(vprintf)
	.align		4
        /*0010*/ 	.word	0x00000000
	.align		4
        /*0014*/ 	.word	0xfffffffe
	.align		4
        /*0018*/ 	.word	0x00000000
	.align		4
        /*001c*/ 	.word	0xfffffffd
	.align		4
        /*0020*/ 	.word	0x00000000
	.align		4
        /*0024*/ 	.word	0xfffffffc


//--------------------- .nv.constant4             --------------------------
	.section	.nv.constant4,"a",@progbits
	.align	8
	.align		8
.nv.constant4:
        /*0000*/ 	.dword	vprintf
	.align		8
        /*0008*/ 	.dword	$str


//--------------------- .text._Z7add_vecPiS_S_    --------------------------
	.section	.text._Z7add_vecPiS_S_,"ax",@progbits
	.align	128
        .global         _Z7add_vecPiS_S_
        .type           _Z7add_vecPiS_S_,@function
        .size           _Z7add_vecPiS_S_,(.L_x_2 - _Z7add_vecPiS_S_)
        .other          _Z7add_vecPiS_S_,@"STO_CUDA_ENTRY STV_DEFAULT"
_Z7add_vecPiS_S_:
.text._Z7add_vecPiS_S_:
[----:B------:R-:W0:Y:S01]  /*0000*/  LDC R1, c[0x0][0x37c] ;  /* 0x0000df00ff017b82 */ /* 0x000e220000000800 */
[----:B------:R-:W1:Y:S07]  /*0010*/  S2R R10, SR_CTAID.X ;  /* 0x00000000000a7919 */ /* 0x000e6e0000002500 */
[----:B------:R-:W1:Y:S01]  /*0020*/  LDC.64 R6, c[0x0][0x388] ;  /* 0x0000e200ff067b82 */ /* 0x000e620000000a00 */
[----:B------:R-:W2:Y:S01]  /*0030*/  LDCU.64 UR4, c[0x0][0x358] ;  /* 0x00006b00ff0477ac */ /* 0x000ea20008000a00 */
[----:B0-----:R-:W-:-:S06]  /*0040*/  IADD3 R1, PT, PT, R1, -0x8, RZ ;  /* 0xfffffff801017810 */ /* 0x001fcc0007ffe0ff */
[----:B------:R-:W0:Y:S08]  /*0050*/  LDC.64 R4, c[0x0][0x380] ;  /* 0x0000e000ff047b82 */ /* 0x000e300000000a00 */
[----:B------:R-:W3:Y:S01]  /*0060*/  LDC.64 R2, c[0x0][0x390] ;  /* 0x0000e400ff027b82 */ /* 0x000ee20000000a00 */
[----:B------:R-:W4:Y:S01]  /*0070*/  LDCU UR6, c[0x0][0x2f8] ;  /* 0x00005f00ff0677ac */ /* 0x000f220008000800 */
[----:B------:R-:W5:Y:S01]  /*0080*/  LDCU.64 UR8, c[0x4][0x8] ;  /* 0x01000100ff0877ac */ /* 0x000f620008000a00 */
[----:B-1----:R-:W-:-:S04]  /*0090*/  IMAD.WIDE.U32 R6, R10, 0x4, R6 ;  /* 0x000000040a067825 */ /* 0x002fc800078e0006 */
[C---:B0-----:R-:W-:Y:S02]  /*00a0*/  IMAD.WIDE.U32 R4, R10.reuse, 0x4, R4 ;  /* 0x000000040a047825 */ /* 0x041fe400078e0004 */
[----:B--2---:R4:W2:Y:S04]  /*00b0*/  LDG.E R7, desc[UR4][R6.64] ;  /* 0x0000000406077981 */ /* 0x0048a8000c1e1900 */
[----:B------:R5:W2:Y:S01]  /*00c0*/  LDG.E R0, desc[UR4][R4.64] ;  /* 0x0000000404007981 */ /* 0x000aa2000c1e1900 */
[----:B------:R-:W-:Y:S01]  /*00d0*/  MOV R8, 0x0 ;  /* 0x0000000000087802 */ /* 0x000fe20000000f00 */
[----:B---3--:R-:W-:Y:S02]  /*00e0*/  IMAD.WIDE.U32 R2, R10, 0x4, R2 ;  /* 0x000000040a027825 */ /* 0x008fe400078e0002 */
[----:B------:R0:W-:Y:S03]  /*00f0*/  STL [R1], R10 ;  /* 0x0000000a01007387 */ /* 0x0001e60000100800 */
[----:B------:R-:W1:Y:S01]  /*0100*/  LDC.64 R8, c[0x4][R8] ;  /* 0x0100000008087b82 */ /* 0x000e620000000a00 */
[----:B----4-:R-:W-:Y:S01]  /*0110*/  IADD3 R6, P0, PT, R1, UR6, RZ ;  /* 0x0000000601067c10 */ /* 0x010fe2000ff1e0ff */
[----:B-----5:R-:W-:Y:S01]  /*0120*/  IMAD.U32 R4, RZ, RZ, UR8 ;  /* 0x00000008ff047e24 */ /* 0x020fe2000f8e00ff */
[----:B------:R-:W-:-:S02]  /*0130*/  MOV R5, UR9 ;  /* 0x0000000900057c02 */ /* 0x000fc40008000f00 */
[----:B--2---:R-:W-:-:S05]  /*0140*/  IADD3 R0, PT, PT, R0, R7, RZ ;  /* 0x0000000700007210 */ /* 0x004fca0007ffe0ff */
[----:B------:R0:W-:Y:S01]  /*0150*/  STG.E desc[UR4][R2.64], R0 ;  /* 0x0000000002007986 */ /* 0x0001e2000c101904 */
[----:B------:R-:W2:Y:S02]  /*0160*/  LDCU UR4, c[0x0][0x2fc] ;  /* 0x00005f80ff0477ac */ /* 0x000ea40008000800 */
[----:B012---:R-:W-:-:S07]  /*0170*/  IMAD.X R7, RZ, RZ, UR4, P0 ;  /* 0x00000004ff077e24 */ /* 0x007fce00080e06ff */
[----:B------:R-:W-:-:S07]  /*0180*/  LEPC R20, `(.L_x_0) ;  /* 0x000000001014794e */ /* 0x000fce0000000000 */
[----:B------:R-:W-:Y:S05]  /*0190*/  CALL.ABS.NOINC R8 ;  /* 0x0000000008007343 */ /* 0x000fea0003c00000 */
.L_x_0:
[----:B------:R-:W-:Y:S05]  /*01a0*/  EXIT ;  /* 0x000000000000794d */ /* 0x000fea0003800000 */
.L_x_1:
[----:B------:R-:W-:-:S00]  /*01b0*/  BRA `(.L_x_1) ;  /* 0xfffffffc00fc7947 */ /* 0x000fc0000383ffff */
[----:B------:R-:W-:-:S00]  /*01c0*/  NOP ;  /* 0x0000000000007918 */ /* 0x000fc00000000000 */
        /* <DEDUP_REMOVED lines=11> */
.L_x_2:


//--------------------- .nv.global.init           --------------------------
	.section	.nv.global.init,"aw",@progbits
.nv.global.init:
	.type		$str,@object
	.size		$str,(.L_0 - $str)
$str:
        /*0000*/ 	.byte	0x25, 0x64, 0x0a, 0x00
.L_0:


//--------------------- .nv.shared.reserved.0     --------------------------
	.section	.nv.shared.reserved.0,"aw",@nobits
	.weak		__nv_reservedSMEM_offset_0_alias
	.size		__nv_reservedSMEM_offset_0_alias, 0, 64
	.other		__nv_reservedSMEM_offset_0_alias,@"STO_CUDA_RESERVED_SHARED STV_DEFAULT"
__nv_reservedSMEM_offset_0_alias:
	.zero		0
	.zero		64


//--------------------- .nv.constant0._Z7add_vecPiS_S_ --------------------------
	.section	.nv.constant0._Z7add_vecPiS_S_,"a",@progbits
	.sectionflags	@""
	.align	4
.nv.constant0._Z7add_vecPiS_S_:
	.zero		920


//--------------------- SYMBOLS --------------------------

	.type		.nv.reservedSmem.offset0,@object
	.size		.nv.reservedSmem.offset0,0x4
	.type		vprintf,@function
